//
// Generated by NVIDIA NVVM Compiler
//
// Compiler Build ID: CL-36424714
// Cuda compilation tools, release 13.0, V13.0.88
// Based on NVVM 20.0.0
//

.version 9.0
.target sm_100
.address_size 64

	// .globl	houghLine
.global .align 4 .b8 __cudart_i2opi_f[24] = {65, 144, 67, 60, 153, 149, 98, 219, 192, 221, 52, 245, 209, 87, 39, 252, 41, 21, 68, 78, 110, 131, 249, 162};

.visible .entry houghLine(
	.param .u64 .ptr .align 1 houghLine_param_0,
	.param .u32 houghLine_param_1,
	.param .u64 .ptr .align 1 houghLine_param_2,
	.param .f32 houghLine_param_3,
	.param .f32 houghLine_param_4,
	.param .u16 houghLine_param_5,
	.param .u16 houghLine_param_6
)
{
	.local .align 4 .b8 	__local_depot0[28];
	.reg .b64 	%SP;
	.reg .b64 	%SPL;
	.reg .pred 	%p<13>;
	.reg .b16 	%rs<3>;
	.reg .b32 	%r<59>;
	.reg .b32 	%f<37>;
	.reg .b64 	%rd<29>;
	.reg .b64 	%fd<7>;

	mov.u64 	%SPL, __local_depot0;
	ld.param.u64 	%rd11, [houghLine_param_0];
	ld.param.u32 	%r20, [houghLine_param_1];
	ld.param.u64 	%rd12, [houghLine_param_2];
	ld.param.f32 	%f9, [houghLine_param_3];
	ld.param.f32 	%f10, [houghLine_param_4];
	ld.param.u16 	%rs1, [houghLine_param_5];
	add.u64 	%rd1, %SPL, 0;
	mov.u32 	%r21, %ctaid.x;
	mov.u32 	%r22, %ntid.x;
	mov.u32 	%r23, %tid.x;
	mad.lo.s32 	%r1, %r21, %r22, %r23;
	setp.ge.u32 	%p1, %r1, %r20;
	@%p1 bra 	$L__BB0_12;
	cvta.to.global.u64 	%rd2, %rd11;
	cvt.u32.u16 	%r2, %rs1;
	setp.eq.s16 	%p2, %rs1, 0;
	@%p2 bra 	$L__BB0_12;
	mul.wide.u32 	%rd14, %r1, 4;
	add.s64 	%rd15, %rd2, %rd14;
	ld.global.u32 	%r25, [%rd15];
	cvt.u16.u32 	%rs2, %r25;
	shr.u32 	%r26, %r25, 16;
	cvt.rn.f32.u32 	%f1, %r26;
	cvt.rn.f32.u16 	%f2, %rs2;
	cvt.f64.f32 	%fd1, %f10;
	cvta.to.global.u64 	%rd3, %rd12;
	mov.b32 	%r54, 0;
	mov.u64 	%rd16, __cudart_i2opi_f;
$L__BB0_3:
	add.s32 	%r27, %r54, %r1;
	rem.u32 	%r4, %r27, %r2;
	cvt.rn.f32.u32 	%f11, %r4;
	mul.f32 	%f3, %f9, %f11;
	mul.f32 	%f12, %f3, 0f3F22F983;
	cvt.rni.s32.f32 	%r58, %f12;
	cvt.rn.f32.s32 	%f13, %r58;
	fma.rn.f32 	%f14, %f13, 0fBFC90FDA, %f3;
	fma.rn.f32 	%f15, %f13, 0fB3A22168, %f14;
	fma.rn.f32 	%f36, %f13, 0fA7C234C5, %f15;
	abs.f32 	%f5, %f3;
	setp.ltu.f32 	%p3, %f5, 0f47CE4780;
	@%p3 bra 	$L__BB0_11;
	setp.neu.f32 	%p4, %f5, 0f7F800000;
	@%p4 bra 	$L__BB0_6;
	mov.f32 	%f18, 0f00000000;
	mul.rn.f32 	%f36, %f3, %f18;
	mov.b32 	%r58, 0;
	bra.uni 	$L__BB0_11;
$L__BB0_6:
	mov.b32 	%r6, %f3;
	shl.b32 	%r29, %r6, 8;
	or.b32  	%r7, %r29, -2147483648;
	mov.b64 	%rd28, 0;
	mov.b32 	%r55, 0;
	mov.u64 	%rd26, %rd16;
	mov.u64 	%rd27, %rd1;
$L__BB0_7:
	.pragma "nounroll";
	ld.global.nc.u32 	%r30, [%rd26];
	mad.wide.u32 	%rd18, %r30, %r7, %rd28;
	shr.u64 	%rd28, %rd18, 32;
	st.local.u32 	[%rd27], %rd18;
	add.s32 	%r55, %r55, 1;
	add.s64 	%rd27, %rd27, 4;
	add.s64 	%rd26, %rd26, 4;
	setp.ne.s32 	%p5, %r55, 6;
	@%p5 bra 	$L__BB0_7;
	shr.u32 	%r31, %r6, 23;
	st.local.u32 	[%rd1+24], %rd28;
	and.b32  	%r10, %r31, 31;
	and.b32  	%r32, %r31, 224;
	add.s32 	%r33, %r32, -128;
	shr.u32 	%r34, %r33, 5;
	mul.wide.u32 	%rd19, %r34, 4;
	sub.s64 	%rd10, %rd1, %rd19;
	ld.local.u32 	%r56, [%rd10+24];
	ld.local.u32 	%r57, [%rd10+20];
	setp.eq.s32 	%p6, %r10, 0;
	@%p6 bra 	$L__BB0_10;
	shf.l.wrap.b32 	%r56, %r57, %r56, %r10;
	ld.local.u32 	%r35, [%rd10+16];
	shf.l.wrap.b32 	%r57, %r35, %r57, %r10;
$L__BB0_10:
	shr.u32 	%r36, %r56, 30;
	shf.l.wrap.b32 	%r37, %r57, %r56, 2;
	shl.b32 	%r38, %r57, 2;
	shr.u32 	%r39, %r37, 31;
	add.s32 	%r40, %r39, %r36;
	neg.s32 	%r41, %r40;
	setp.lt.s32 	%p7, %r6, 0;
	selp.b32 	%r58, %r41, %r40, %p7;
	xor.b32  	%r42, %r37, %r6;
	shr.s32 	%r43, %r37, 31;
	xor.b32  	%r44, %r43, %r37;
	xor.b32  	%r45, %r43, %r38;
	cvt.u64.u32 	%rd20, %r44;
	shl.b64 	%rd21, %rd20, 32;
	cvt.u64.u32 	%rd22, %r45;
	or.b64  	%rd23, %rd21, %rd22;
	cvt.rn.f64.s64 	%fd2, %rd23;
	mul.f64 	%fd3, %fd2, 0d3BF921FB54442D19;
	cvt.rn.f32.f64 	%f16, %fd3;
	neg.f32 	%f17, %f16;
	setp.lt.s32 	%p8, %r42, 0;
	selp.f32 	%f36, %f17, %f16, %p8;
$L__BB0_11:
	mul.f32 	%f19, %f36, %f36;
	fma.rn.f32 	%f20, %f19, 0f37CBAC00, 0fBAB607ED;
	fma.rn.f32 	%f21, %f20, %f19, 0f3D2AAABB;
	fma.rn.f32 	%f22, %f21, %f19, 0fBEFFFFFF;
	fma.rn.f32 	%f23, %f22, %f19, 0f3F800000;
	fma.rn.f32 	%f24, %f19, %f36, 0f00000000;
	fma.rn.f32 	%f25, %f19, 0fB94D4153, 0f3C0885E4;
	fma.rn.f32 	%f26, %f25, %f19, 0fBE2AAAA8;
	fma.rn.f32 	%f27, %f26, %f24, %f36;
	and.b32  	%r47, %r58, 1;
	setp.eq.b32 	%p9, %r47, 1;
	selp.f32 	%f28, %f23, %f27, %p9;
	selp.f32 	%f29, %f27, %f23, %p9;
	and.b32  	%r48, %r58, 2;
	setp.eq.s32 	%p10, %r48, 0;
	neg.f32 	%f30, %f28;
	selp.f32 	%f31, %f28, %f30, %p10;
	add.s32 	%r49, %r58, 1;
	and.b32  	%r50, %r49, 2;
	setp.eq.s32 	%p11, %r50, 0;
	neg.f32 	%f32, %f29;
	selp.f32 	%f33, %f29, %f32, %p11;
	mul.f32 	%f34, %f31, %f2;
	fma.rn.f32 	%f35, %f33, %f1, %f34;
	cvt.f64.f32 	%fd4, %f35;
	div.rn.f64 	%fd5, %fd4, %fd1;
	add.f64 	%fd6, %fd5, 0d0000000000000000;
	cvt.rzi.u32.f64 	%r51, %fd6;
	mad.lo.s32 	%r52, %r51, %r2, %r4;
	mul.wide.u32 	%rd24, %r52, 4;
	add.s64 	%rd25, %rd3, %rd24;
	atom.global.add.u32 	%r53, [%rd25], 1;
	add.s32 	%r54, %r54, 1;
	setp.ne.s32 	%p12, %r54, %r2;
	@%p12 bra 	$L__BB0_3;
$L__BB0_12:
	ret;

}


// ===== COMPILED SASS (sm_100) =====

	.target	sm_100

	.elftype	@"ET_EXEC"


//--------------------- .note.nv.tkinfo           --------------------------
	.section	.note.nv.tkinfo,"",@"SHT_NOTE"
	.sectionflags	@"SHF_NOTE_NV_TKINFO"
	.tkinfo
        /*0018*/ 	.word	0x00000002
        /*0030*/ 	.string	""
        /*0030*/ 	.string	"ptxas"
        /*0030*/ 	.string	"Cuda compilation tools, release 13.0, V13.0.88"
        /*0030*/ 	.string	"Build cuda_13.0.r13.0/compiler.36424714_0"
        /*0030*/ 	.string	"-arch sm_100 -m 64 "



//--------------------- .note.nv.cuinfo           --------------------------
	.section	.note.nv.cuinfo,"",@"SHT_NOTE"
	.sectionflags	@"SHF_NOTE_NV_CUINFO"
        /*0018*/ 	.short	0x0002
        /*001a*/ 	.short	0x0064
        /*001c*/ 	.short	0x0082
	.zero		2


//--------------------- .nv.info                  --------------------------
	.section	.nv.info,"",@"SHT_CUDA_INFO"
	.align	4


	//----- nvinfo : EIATTR_REGCOUNT
	.align		4
        /*0000*/ 	.byte	0x04, 0x2f
        /*0002*/ 	.short	(.L_2 - .L_1)
	.align		4
.L_1:
        /*0004*/ 	.word	index@(houghLine)
        /*0008*/ 	.word	0x0000001b


	//----- nvinfo : EIATTR_FRAME_SIZE
	.align		4
.L_2:
        /*000c*/ 	.byte	0x04, 0x11
        /*000e*/ 	.short	(.L_4 - .L_3)
	.align		4
.L_3:
        /*0010*/ 	.word	index@($__internal_0_$__cuda_sm20_div_rn_f64_full)
        /*0014*/ 	.word	0x00000020


	//----- nvinfo : EIATTR_FRAME_SIZE
	.align		4
.L_4:
        /*0018*/ 	.byte	0x04, 0x11
        /*001a*/ 	.short	(.L_6 - .L_5)
	.align		4
.L_5:
        /*001c*/ 	.word	index@(houghLine)
        /*0020*/ 	.word	0x00000020


	//----- nvinfo : EIATTR_MIN_STACK_SIZE
	.align		4
.L_6:
        /*0024*/ 	.byte	0x04, 0x12
        /*0026*/ 	.short	(.L_8 - .L_7)
	.align		4
.L_7:
        /*0028*/ 	.word	index@(houghLine)
        /*002c*/ 	.word	0x00000020
.L_8:


//--------------------- .nv.compat                --------------------------
	.section	.nv.compat,"",@"SHT_CUDA_COMPAT_INFO"
	.align	4
        /*0000*/ 	.byte	0x02, 0x09, 0x00, 0x00, 0x02, 0x02, 0x01, 0x00, 0x02, 0x05, 0x05, 0x00, 0x03, 0x07, 0x01, 0x01
        /*0010*/ 	.byte	0x02, 0x03, 0x00, 0x00, 0x02, 0x06, 0x01, 0x00, 0x04, 0x0b, 0x08, 0x00, 0x01, 0x00, 0x00, 0x00
        /*0020*/ 	.byte	0x00, 0x00, 0x00, 0x00


//--------------------- .nv.info.houghLine        --------------------------
	.section	.nv.info.houghLine,"",@"SHT_CUDA_INFO"
	.sectionflags	@""
	.align	4


	//----- nvinfo : EIATTR_CUDA_API_VERSION
	.align		4
        /*0000*/ 	.byte	0x04, 0x37
        /*0002*/ 	.short	(.L_10 - .L_9)
.L_9:
        /*0004*/ 	.word	0x00000082


	//----- nvinfo : EIATTR_KPARAM_INFO
	.align		4
.L_10:
        /*0008*/ 	.byte	0x04, 0x17
        /*000a*/ 	.short	(.L_12 - .L_11)
.L_11:
        /*000c*/ 	.word	0x00000000
        /*0010*/ 	.short	0x0006
        /*0012*/ 	.short	0x0022
        /*0014*/ 	.byte	0x00, 0xf0, 0x09, 0x00


	//----- nvinfo : EIATTR_KPARAM_INFO
	.align		4
.L_12:
        /*0018*/ 	.byte	0x04, 0x17
        /*001a*/ 	.short	(.L_14 - .L_13)
.L_13:
        /*001c*/ 	.word	0x00000000
        /*0020*/ 	.short	0x0005
        /*0022*/ 	.short	0x0020
        /*0024*/ 	.byte	0x00, 0xf0, 0x09, 0x00


	//----- nvinfo : EIATTR_KPARAM_INFO
	.align		4
.L_14:
        /*0028*/ 	.byte	0x04, 0x17
        /*002a*/ 	.short	(.L_16 - .L_15)
.L_15:
        /*002c*/ 	.word	0x00000000
        /*0030*/ 	.short	0x0004
        /*0032*/ 	.short	0x001c
        /*0034*/ 	.byte	0x00, 0xf0, 0x11, 0x00


	//----- nvinfo : EIATTR_KPARAM_INFO
	.align		4
.L_16:
        /*0038*/ 	.byte	0x04, 0x17
        /*003a*/ 	.short	(.L_18 - .L_17)
.L_17:
        /*003c*/ 	.word	0x00000000
        /*0040*/ 	.short	0x0003
        /*0042*/ 	.short	0x0018
        /*0044*/ 	.byte	0x00, 0xf0, 0x11, 0x00


	//----- nvinfo : EIATTR_KPARAM_INFO
	.align		4
.L_18:
        /*0048*/ 	.byte	0x04, 0x17
        /*004a*/ 	.short	(.L_20 - .L_19)
.L_19:
        /*004c*/ 	.word	0x00000000
        /*0050*/ 	.short	0x0002
        /*0052*/ 	.short	0x0010
        /*0054*/ 	.byte	0x00, 0xf5, 0x21, 0x00


	//----- nvinfo : EIATTR_KPARAM_INFO
	.align		4
.L_20:
        /*0058*/ 	.byte	0x04, 0x17
        /*005a*/ 	.short	(.L_22 - .L_21)
.L_21:
        /*005c*/ 	.word	0x00000000
        /*0060*/ 	.short	0x0001
        /*0062*/ 	.short	0x0008
        /*0064*/ 	.byte	0x00, 0xf0, 0x11, 0x00


	//----- nvinfo : EIATTR_KPARAM_INFO
	.align		4
.L_22:
        /*0068*/ 	.byte	0x04, 0x17
        /*006a*/ 	.short	(.L_24 - .L_23)
.L_23:
        /*006c*/ 	.word	0x00000000
        /*0070*/ 	.short	0x0000
        /*0072*/ 	.short	0x0000
        /*0074*/ 	.byte	0x00, 0xf5, 0x21, 0x00


	//----- nvinfo : EIATTR_SPARSE_MMA_MASK
	.align		4
.L_24:
        /*0078*/ 	.byte	0x03, 0x50
        /*007a*/ 	.short	0x0000


	//----- nvinfo : EIATTR_MAXREG_COUNT
	.align		4
        /*007c*/ 	.byte	0x03, 0x1b
        /*007e*/ 	.short	0x00ff


	//----- nvinfo : EIATTR_MERCURY_ISA_VERSION
	.align		4
        /*0080*/ 	.byte	0x03, 0x5f
        /*0082*/ 	.short	0x0101


	//----- nvinfo : EIATTR_VRC_CTA_INIT_COUNT
	.align		4
        /*0084*/ 	.byte	0x02, 0x4a
	.zero		1
	.zero		1


	//----- nvinfo : EIATTR_EXIT_INSTR_OFFSETS
	.align		4
        /*0088*/ 	.byte	0x04, 0x1c
        /*008a*/ 	.short	(.L_26 - .L_25)


	//   ....[0]....
.L_25:
        /*008c*/ 	.word	0x00000080


	//   ....[1]....
        /*0090*/ 	.word	0x000000c0


	//   ....[2]....
        /*0094*/ 	.word	0x00000a40


	//----- nvinfo : EIATTR_CRS_STACK_SIZE
	.align		4
.L_26:
        /*0098*/ 	.byte	0x04, 0x1e
        /*009a*/ 	.short	(.L_28 - .L_27)
.L_27:
        /*009c*/ 	.word	0x00000000


	//----- nvinfo : EIATTR_CBANK_PARAM_SIZE
	.align		4
.L_28:
        /*00a0*/ 	.byte	0x03, 0x19
        /*00a2*/ 	.short	0x0024


	//----- nvinfo : EIATTR_PARAM_CBANK
	.align		4
        /*00a4*/ 	.byte	0x04, 0x0a
        /*00a6*/ 	.short	(.L_30 - .L_29)
	.align		4
.L_29:
        /*00a8*/ 	.word	index@(.nv.constant0.houghLine)
        /*00ac*/ 	.short	0x0380
        /*00ae*/ 	.short	0x0024


	//----- nvinfo : EIATTR_SW_WAR
	.align		4
.L_30:
        /*00b0*/ 	.byte	0x04, 0x36
        /*00b2*/ 	.short	(.L_32 - .L_31)
.L_31:
        /*00b4*/ 	.word	0x00000008
.L_32:


//--------------------- .nv.callgraph             --------------------------
	.section	.nv.callgraph,"",@"SHT_CUDA_CALLGRAPH"
	.align	4
	.sectionentsize	8
	.align		4
        /*0000*/ 	.word	0x00000000
	.align		4
        /*0004*/ 	.word	0xffffffff
	.align		4
        /*0008*/ 	.word	0x00000000
	.align		4
        /*000c*/ 	.word	0xfffffffe
	.align		4
        /*0010*/ 	.word	0x00000000
	.align		4
        /*0014*/ 	.word	0xfffffffd
	.align		4
        /*0018*/ 	.word	0x00000000
	.align		4
        /*001c*/ 	.word	0xfffffffc


//--------------------- .nv.constant4             --------------------------
	.section	.nv.constant4,"a",@progbits
	.align	8
	.align		8
.nv.constant4:
        /*0000*/ 	.dword	__cudart_i2opi_f


//--------------------- .text.houghLine           --------------------------
	.section	.text.houghLine,"ax",@progbits
	.align	128
        .global         houghLine
        .type           houghLine,@function
        .size           houghLine,(.L_x_12 - houghLine)
        .other          houghLine,@"STO_CUDA_ENTRY STV_DEFAULT"
houghLine:
.text.houghLine:
[----:B------:R-:W0:Y:S01]  /*0000*/  LDC R1, c[0x0][0x37c] ;  /* 0x0000df00ff017b82 */ /* 0x000e220000000800 */
[----:B------:R-:W1:Y:S07]  /*0010*/  S2R R0, SR_TID.X ;  /* 0x0000000000007919 */ /* 0x000e6e0000002100 */
[----:B------:R-:W1:Y:S01]  /*0020*/  S2UR UR4, SR_CTAID.X ;  /* 0x00000000000479c3 */ /* 0x000e620000002500 */
[----:B------:R-:W2:Y:S01]  /*0030*/  LDCU UR5, c[0x0][0x388] ;  /* 0x00007100ff0577ac */ /* 0x000ea20008000800 */
[----:B0-----:R-:W-:-:S06]  /*0040*/  VIADD R1, R1, 0xffffffe0 ;  /* 0xffffffe001017836 */ /* 0x001fcc0000000000 */
[----:B------:R-:W1:Y:S02]  /*0050*/  LDC R5, c[0x0][0x360] ;  /* 0x0000d800ff057b82 */ /* 0x000e640000000800 */
[----:B-1----:R-:W-:-:S05]  /*0060*/  IMAD R5, R5, UR4, R0 ;  /* 0x0000000405057c24 */ /* 0x002fca000f8e0200 */
[----:B--2---:R-:W-:-:S13]  /*0070*/  ISETP.GE.U32.AND P0, PT, R5, UR5, PT ;  /* 0x0000000505007c0c */ /* 0x004fda000bf06070 */
[----:B------:R-:W-:Y:S05]  /*0080*/  @P0 EXIT ;  /* 0x000000000000094d */ /* 0x000fea0003800000 */
[----:B------:R-:W0:Y:S02]  /*0090*/  LDCU.U16 UR4, c[0x0][0x3a0] ;  /* 0x00007400ff0477ac */ /* 0x000e240008000400 */
[----:B0-----:R-:W-:-:S06]  /*00a0*/  UPRMT UR4, UR4, 0x9910, URZ ;  /* 0x0000991004047896 */ /* 0x001fcc00080000ff */
[----:B------:R-:W-:-:S13]  /*00b0*/  ISETP.NE.AND P0, PT, RZ, UR4, PT ;  /* 0x00000004ff007c0c */ /* 0x000fda000bf05270 */
[----:B------:R-:W-:Y:S05]  /*00c0*/  @!P0 EXIT ;  /* 0x000000000000894d */ /* 0x000fea0003800000 */
[----:B------:R-:W0:Y:S01]  /*00d0*/  LDC.64 R2, c[0x0][0x380] ;  /* 0x0000e000ff027b82 */ /* 0x000e220000000a00 */
[----:B------:R-:W1:Y:S01]  /*00e0*/  LDCU.64 UR8, c[0x0][0x358] ;  /* 0x00006b00ff0877ac */ /* 0x000e620008000a00 */
[----:B------:R-:W2:Y:S01]  /*00f0*/  LDCU UR4, c[0x0][0x39c] ;  /* 0x00007380ff0477ac */ /* 0x000ea20008000800 */
[----:B------:R-:W3:Y:S01]  /*0100*/  LDCU UR7, c[0x0][0x3a0] ;  /* 0x00007400ff0777ac */ /* 0x000ee20008000800 */
[----:B0-----:R-:W-:-:S06]  /*0110*/  IMAD.WIDE.U32 R2, R5, 0x4, R2 ;  /* 0x0000000405027825 */ /* 0x001fcc00078e0002 */
[----:B-1----:R-:W4:Y:S01]  /*0120*/  LDG.E R2, desc[UR8][R2.64] ;  /* 0x0000000802027981 */ /* 0x002f22000c1e1900 */
[----:B--2---:R-:W0:Y:S01]  /*0130*/  F2F.F64.F32 R10, UR4 ;  /* 0x00000004000a7d10 */ /* 0x004e220008201800 */
[----:B---3--:R-:W-:Y:S01]  /*0140*/  ULOP3.LUT UR7, UR7, 0xffff, URZ, 0xc0, !UPT ;  /* 0x0000ffff07077892 */ /* 0x008fe2000f8ec0ff */
[----:B------:R-:W-:-:S06]  /*0150*/  UMOV UR4, URZ ;  /* 0x000000ff00047c82 */ /* 0x000fcc0008000000 */
[----:B----4-:R1:W2:Y:S08]  /*0160*/  I2F.U16 R7, R2.H1 ;  /* 0x1000000200077306 */ /* 0x0102b00000101000 */
[----:B0-----:R1:W3:Y:S02]  /*0170*/  I2F.U16 R12, R2 ;  /* 0x00000002000c7306 */ /* 0x0012e40000101000 */
.L_x_5:
[----:B0-----:R-:W0:Y:S01]  /*0180*/  LDCU.U16 UR5, c[0x0][0x3a0] ;  /* 0x00007400ff0577ac */ /* 0x001e220008000400 */
[----:B------:R-:W-:Y:S01]  /*0190*/  VIADD R13, R5, UR4 ;  /* 0x00000004050d7c36 */ /* 0x000fe20008000000 */
[----:B------:R-:W-:Y:S01]  /*01a0*/  ISETP.NE.U32.AND P1, PT, RZ, UR7, PT ;  /* 0x00000007ff007c0c */ /* 0x000fe2000bf25070 */
[----:B------:R-:W-:Y:S01]  /*01b0*/  BSSY.RECONVERGENT B0, `(.L_x_0) ;  /* 0x0000055000007945 */ /* 0x000fe20003800200 */
[----:B------:R-:W-:-:S04]  /*01c0*/  UIADD3 UR4, UPT, UPT, UR4, 0x1, URZ ;  /* 0x0000000104047890 */ /* 0x000fc8000fffe0ff */
[----:B------:R-:W-:Y:S01]  /*01d0*/  UISETP.NE.AND UP0, UPT, UR4, UR7, UPT ;  /* 0x000000070400728c */ /* 0x000fe2000bf05270 */
[----:B0-----:R-:W0:Y:S01]  /*01e0*/  I2F.U16.RP R0, UR5 ;  /* 0x0000000500007d06 */ /* 0x001e220008109000 */
[----:B------:R-:W4:Y:S07]  /*01f0*/  LDCU UR5, c[0x0][0x398] ;  /* 0x00007300ff0577ac */ /* 0x000f2e0008000800 */
[----:B0-----:R-:W1:Y:S02]  /*0200*/  MUFU.RCP R0, R0 ;  /* 0x0000000000007308 */ /* 0x001e640000001000 */
[----:B-1----:R-:W-:-:S06]  /*0210*/  VIADD R2, R0, 0xffffffe ;  /* 0x0ffffffe00027836 */ /* 0x002fcc0000000000 */
[----:B------:R0:W1:Y:S02]  /*0220*/  F2I.FTZ.U32.TRUNC.NTZ R3, R2 ;  /* 0x0000000200037305 */ /* 0x000064000021f000 */
[----:B0-----:R-:W-:Y:S02]  /*0230*/  IMAD.MOV.U32 R2, RZ, RZ, RZ ;  /* 0x000000ffff027224 */ /* 0x001fe400078e00ff */
[----:B-1----:R-:W-:-:S04]  /*0240*/  IMAD.MOV R9, RZ, RZ, -R3 ;  /* 0x000000ffff097224 */ /* 0x002fc800078e0a03 */
[----:B------:R-:W-:-:S04]  /*0250*/  IMAD R9, R9, UR7, RZ ;  /* 0x0000000709097c24 */ /* 0x000fc8000f8e02ff */
[----:B------:R-:W-:-:S06]  /*0260*/  IMAD.HI.U32 R4, R3, R9, R2 ;  /* 0x0000000903047227 */ /* 0x000fcc00078e0002 */
[----:B------:R-:W-:-:S04]  /*0270*/  IMAD.HI.U32 R4, R4, R13, RZ ;  /* 0x0000000d04047227 */ /* 0x000fc800078e00ff */
[----:B------:R-:W-:-:S04]  /*0280*/  IMAD.MOV R4, RZ, RZ, -R4 ;  /* 0x000000ffff047224 */ /* 0x000fc800078e0a04 */
[----:B------:R-:W-:-:S05]  /*0290*/  IMAD R13, R4, UR7, R13 ;  /* 0x00000007040d7c24 */ /* 0x000fca000f8e020d */
[----:B------:R-:W-:-:S13]  /*02a0*/  ISETP.GE.U32.AND P0, PT, R13, UR7, PT ;  /* 0x000000070d007c0c */ /* 0x000fda000bf06070 */
[----:B------:R-:W-:-:S05]  /*02b0*/  @P0 VIADD R13, R13, -UR7 ;  /* 0x800000070d0d0c36 */ /* 0x000fca0008000000 */
[----:B------:R-:W-:-:S13]  /*02c0*/  ISETP.GE.U32.AND P0, PT, R13, UR7, PT ;  /* 0x000000070d007c0c */ /* 0x000fda000bf06070 */
[----:B------:R-:W-:Y:S01]  /*02d0*/  @P0 VIADD R13, R13, -UR7 ;  /* 0x800000070d0d0c36 */ /* 0x000fe20008000000 */
[----:B------:R-:W-:-:S04]  /*02e0*/  @!P1 LOP3.LUT R13, RZ, UR7, RZ, 0x33, !PT ;  /* 0x00000007ff0d9c12 */ /* 0x000fc8000f8e33ff */
[----:B------:R-:W-:-:S05]  /*02f0*/  I2FP.F32.U32 R15, R13 ;  /* 0x0000000d000f7245 */ /* 0x000fca0000201000 */
[----:B----4-:R-:W-:-:S04]  /*0300*/  FMUL R15, R15, UR5 ;  /* 0x000000050f0f7c20 */ /* 0x010fc80008400000 */
[C---:B------:R-:W-:Y:S01]  /*0310*/  FMUL R4, R15.reuse, 0.63661974668502807617 ;  /* 0x3f22f9830f047820 */ /* 0x040fe20000400000 */
[----:B------:R-:W-:-:S05]  /*0320*/  FSETP.GE.AND P0, PT, |R15|, 105615, PT ;  /* 0x47ce47800f00780b */ /* 0x000fca0003f06200 */
[----:B------:R-:W0:Y:S02]  /*0330*/  F2I.NTZ R4, R4 ;  /* 0x0000000400047305 */ /* 0x000e240000203100 */
[----:B0-----:R-:W-:-:S05]  /*0340*/  I2FP.F32.S32 R0, R4 ;  /* 0x0000000400007245 */ /* 0x001fca0000201400 */
[----:B------:R-:W-:-:S04]  /*0350*/  FFMA R3, R0, -1.5707962512969970703, R15 ;  /* 0xbfc90fda00037823 */ /* 0x000fc8000000000f */
[----:B------:R-:W-:-:S04]  /*0360*/  FFMA R3, R0, -7.5497894158615963534e-08, R3 ;  /* 0xb3a2216800037823 */ /* 0x000fc80000000003 */
[----:B------:R-:W-:Y:S01]  /*0370*/  FFMA R0, R0, -5.3903029534742383927e-15, R3 ;  /* 0xa7c234c500007823 */ /* 0x000fe20000000003 */
[----:B------:R-:W-:Y:S06]  /*0380*/  @!P0 BRA `(.L_x_1) ;  /* 0x0000000000dc8947 */ /* 0x000fec0003800000 */
[----:B------:R-:W-:-:S13]  /*0390*/  FSETP.NEU.AND P0, PT, |R15|, +INF , PT ;  /* 0x7f8000000f00780b */ /* 0x000fda0003f0d200 */
[----:B------:R-:W-:Y:S01]  /*03a0*/  @!P0 FMUL R0, RZ, R15 ;  /* 0x0000000fff008220 */ /* 0x000fe20000400000 */
[----:B------:R-:W-:Y:S01]  /*03b0*/  @!P0 IMAD.MOV.U32 R4, RZ, RZ, RZ ;  /* 0x000000ffff048224 */ /* 0x000fe200078e00ff */
[----:B------:R-:W-:Y:S06]  /*03c0*/  @!P0 BRA `(.L_x_1) ;  /* 0x0000000000cc8947 */ /* 0x000fec0003800000 */
[----:B------:R-:W-:Y:S01]  /*03d0*/  IMAD.SHL.U32 R2, R15, 0x100, RZ ;  /* 0x000001000f027824 */ /* 0x000fe200078e00ff */
[----:B------:R-:W0:Y:S01]  /*03e0*/  LDCU.64 UR10, c[0x4][URZ] ;  /* 0x01000000ff0a77ac */ /* 0x000e220008000a00 */
[----:B------:R-:W-:Y:S02]  /*03f0*/  IMAD.MOV.U32 R6, RZ, RZ, RZ ;  /* 0x000000ffff067224 */ /* 0x000fe400078e00ff */
[----:B------:R-:W-:Y:S01]  /*0400*/  IMAD.MOV.U32 R0, RZ, RZ, R1 ;  /* 0x000000ffff007224 */ /* 0x000fe200078e0001 */
[----:B------:R-:W-:Y:S01]  /*0410*/  LOP3.LUT R19, R2, 0x80000000, RZ, 0xfc, !PT ;  /* 0x8000000002137812 */ /* 0x000fe200078efcff */
[----:B------:R-:W-:Y:S01]  /*0420*/  UMOV UR6, URZ ;  /* 0x000000ff00067c82 */ /* 0x000fe20008000000 */
[----:B------:R-:W-:-:S05]  /*0430*/  UMOV UR5, URZ ;  /* 0x000000ff00057c82 */ /* 0x000fca0008000000 */
.L_x_2:
[----:B0-----:R-:W-:Y:S02]  /*0440*/  IMAD.U32 R8, RZ, RZ, UR10 ;  /* 0x0000000aff087e24 */ /* 0x001fe4000f8e00ff */
[----:B------:R-:W-:-:S05]  /*0450*/  IMAD.U32 R9, RZ, RZ, UR11 ;  /* 0x0000000bff097e24 */ /* 0x000fca000f8e00ff */
[----:B------:R-:W4:Y:S01]  /*0460*/  LDG.E.CONSTANT R2, desc[UR8][R8.64] ;  /* 0x0000000808027981 */ /* 0x000f22000c1e9900 */
[----:B------:R-:W-:Y:S02]  /*0470*/  UIADD3 UR10, UP1, UPT, UR10, 0x4, URZ ;  /* 0x000000040a0a7890 */ /* 0x000fe4000ff3e0ff */
[----:B------:R-:W-:Y:S02]  /*0480*/  UIADD3 UR5, UPT, UPT, UR5, 0x1, URZ ;  /* 0x0000000105057890 */ /* 0x000fe4000fffe0ff */
[----:B------:R-:W-:Y:S02]  /*0490*/  UIADD3.X UR11, UPT, UPT, URZ, UR11, URZ, UP1, !UPT ;  /* 0x0000000bff0b7290 */ /* 0x000fe40008ffe4ff */
[----:B------:R-:W-:Y:S01]  /*04a0*/  UISETP.NE.AND UP1, UPT, UR5, 0x6, UPT ;  /* 0x000000060500788c */ /* 0x000fe2000bf25270 */
[----:B----4-:R-:W-:-:S03]  /*04b0*/  IMAD.WIDE.U32 R2, R2, R19, RZ ;  /* 0x0000001302027225 */ /* 0x010fc600078e00ff */
[----:B------:R-:W-:-:S04]  /*04c0*/  IADD3 R17, P0, PT, R2, R6, RZ ;  /* 0x0000000602117210 */ /* 0x000fc80007f1e0ff */
[----:B------:R-:W-:Y:S01]  /*04d0*/  IADD3.X R6, PT, PT, R3, UR6, RZ, P0, !PT ;  /* 0x0000000603067c10 */ /* 0x000fe200087fe4ff */
[----:B------:R0:W-:Y:S02]  /*04e0*/  STL [R0], R17 ;  /* 0x0000001100007387 */ /* 0x0001e40000100800 */
[----:B0-----:R-:W-:Y:S01]  /*04f0*/  VIADD R0, R0, 0x4 ;  /* 0x0000000400007836 */ /* 0x001fe20000000000 */
[----:B------:R-:W-:Y:S06]  /*0500*/  BRA.U UP1, `(.L_x_2) ;  /* 0xfffffffd01cc7547 */ /* 0x000fec000b83ffff */
[----:B------:R-:W-:Y:S01]  /*0510*/  SHF.R.U32.HI R4, RZ, 0x17, R15 ;  /* 0x00000017ff047819 */ /* 0x000fe2000001160f */
[----:B------:R0:W-:Y:S03]  /*0520*/  STL [R1+0x18], R6 ;  /* 0x0000180601007387 */ /* 0x0001e60000100800 */
[C---:B------:R-:W-:Y:S02]  /*0530*/  LOP3.LUT R0, R4.reuse, 0xe0, RZ, 0xc0, !PT ;  /* 0x000000e004007812 */ /* 0x040fe400078ec0ff */
[----:B------:R-:W-:-:S03]  /*0540*/  LOP3.LUT P0, RZ, R4, 0x1f, RZ, 0xc0, !PT ;  /* 0x0000001f04ff7812 */ /* 0x000fc6000780c0ff */
[----:B------:R-:W-:-:S05]  /*0550*/  VIADD R0, R0, 0xffffff80 ;  /* 0xffffff8000007836 */ /* 0x000fca0000000000 */
[----:B------:R-:W-:-:S05]  /*0560*/  SHF.R.U32.HI R0, RZ, 0x5, R0 ;  /* 0x00000005ff007819 */ /* 0x000fca0000011600 */
[----:B------:R-:W-:-:S05]  /*0570*/  IMAD R14, R0, -0x4, R1 ;  /* 0xfffffffc000e7824 */ /* 0x000fca00078e0201 */
[----:B------:R-:W4:Y:S04]  /*0580*/  LDL R0, [R14+0x18] ;  /* 0x000018000e007983 */ /* 0x000f280000100800 */
[----:B------:R-:W4:Y:S04]  /*0590*/  LDL R3, [R14+0x14] ;  /* 0x000014000e037983 */ /* 0x000f280000100800 */
[----:B------:R-:W5:Y:S01]  /*05a0*/  @P0 LDL R2, [R14+0x10] ;  /* 0x000010000e020983 */ /* 0x000f620000100800 */
[----:B------:R-:W-:Y:S01]  /*05b0*/  LOP3.LUT R4, R4, 0x1f, RZ, 0xc0, !PT ;  /* 0x0000001f04047812 */ /* 0x000fe200078ec0ff */
[----:B------:R-:W-:Y:S01]  /*05c0*/  UMOV UR10, 0x54442d19 ;  /* 0x54442d19000a7882 */ /* 0x000fe20000000000 */
[----:B------:R-:W-:-:S02]  /*05d0*/  UMOV UR11, 0x3bf921fb ;  /* 0x3bf921fb000b7882 */ /* 0x000fc40000000000 */
[-C--:B----4-:R-:W-:Y:S02]  /*05e0*/  @P0 SHF.L.W.U32.HI R0, R3, R4.reuse, R0 ;  /* 0x0000000403000219 */ /* 0x090fe40000010e00 */
[----:B-----5:R-:W-:Y:S02]  /*05f0*/  @P0 SHF.L.W.U32.HI R3, R2, R4, R3 ;  /* 0x0000000402030219 */ /* 0x020fe40000010e03 */
[----:B------:R-:W-:Y:S02]  /*0600*/  ISETP.GE.AND P0, PT, R15, RZ, PT ;  /* 0x000000ff0f00720c */ /* 0x000fe40003f06270 */
[C---:B------:R-:W-:Y:S01]  /*0610*/  SHF.L.W.U32.HI R2, R3.reuse, 0x2, R0 ;  /* 0x0000000203027819 */ /* 0x040fe20000010e00 */
[----:B------:R-:W-:-:S03]  /*0620*/  IMAD.SHL.U32 R3, R3, 0x4, RZ ;  /* 0x0000000403037824 */ /* 0x000fc600078e00ff */
[----:B------:R-:W-:Y:S02]  /*0630*/  SHF.R.S32.HI R4, RZ, 0x1f, R2 ;  /* 0x0000001fff047819 */ /* 0x000fe40000011402 */
[----:B------:R-:W-:Y:S02]  /*0640*/  LOP3.LUT R15, R2, R15, RZ, 0x3c, !PT ;  /* 0x0000000f020f7212 */ /* 0x000fe400078e3cff */
[C---:B------:R-:W-:Y:S02]  /*0650*/  LOP3.LUT R8, R4.reuse, R3, RZ, 0x3c, !PT ;  /* 0x0000000304087212 */ /* 0x040fe400078e3cff */
[----:B------:R-:W-:Y:S02]  /*0660*/  LOP3.LUT R9, R4, R2, RZ, 0x3c, !PT ;  /* 0x0000000204097212 */ /* 0x000fe400078e3cff */
[----:B------:R-:W-:Y:S02]  /*0670*/  SHF.R.U32.HI R3, RZ, 0x1e, R0 ;  /* 0x0000001eff037819 */ /* 0x000fe40000011600 */
[----:B------:R-:W-:-:S02]  /*0680*/  ISETP.GE.AND P1, PT, R15, RZ, PT ;  /* 0x000000ff0f00720c */ /* 0x000fc40003f26270 */
[----:B------:R-:W1:Y:S01]  /*0690*/  I2F.F64.S64 R8, R8 ;  /* 0x0000000800087312 */ /* 0x000e620000301c00 */
[----:B------:R-:W-:-:S05]  /*06a0*/  LEA.HI R4, R2, R3, RZ, 0x1 ;  /* 0x0000000302047211 */ /* 0x000fca00078f08ff */
[----:B------:R-:W-:-:S04]  /*06b0*/  IMAD.MOV R0, RZ, RZ, -R4 ;  /* 0x000000ffff007224 */ /* 0x000fc800078e0a04 */
[----:B------:R-:W-:Y:S01]  /*06c0*/  @!P0 IMAD.MOV.U32 R4, RZ, RZ, R0 ;  /* 0x000000ffff048224 */ /* 0x000fe200078e0000 */
[----:B-1----:R-:W-:-:S10]  /*06d0*/  DMUL R16, R8, UR10 ;  /* 0x0000000a08107c28 */ /* 0x002fd40008000000 */
[----:B------:R-:W1:Y:S02]  /*06e0*/  F2F.F32.F64 R16, R16 ;  /* 0x0000001000107310 */ /* 0x000e640000301000 */
[----:B01----:R-:W-:-:S07]  /*06f0*/  FSEL R0, -R16, R16, !P1 ;  /* 0x0000001010007208 */ /* 0x003fce0004800100 */
.L_x_1:
[----:B------:R-:W-:Y:S05]  /*0700*/  BSYNC.RECONVERGENT B0 ;  /* 0x0000000000007941 */ /* 0x000fea0003800200 */
.L_x_0:
[----:B------:R-:W0:Y:S01]  /*0710*/  MUFU.RCP64H R3, R11 ;  /* 0x0000000b00037308 */ /* 0x000e220000001800 */
[----:B------:R-:W-:Y:S02]  /*0720*/  IMAD.MOV.U32 R2, RZ, RZ, 0x37cbac00 ;  /* 0x37cbac00ff027424 */ /* 0x000fe400078e00ff */
[----:B------:R-:W-:Y:S01]  /*0730*/  FMUL R15, R0, R0 ;  /* 0x00000000000f7220 */ /* 0x000fe20000400000 */
[----:B------:R-:W-:Y:S01]  /*0740*/  IMAD.MOV.U32 R8, RZ, RZ, 0x394d4153 ;  /* 0x394d4153ff087424 */ /* 0x000fe200078e00ff */
[----:B------:R-:W-:Y:S01]  /*0750*/  LOP3.LUT R16, R4, 0x1, RZ, 0xc0, !PT ;  /* 0x0000000104107812 */ /* 0x000fe200078ec0ff */
[----:B------:R-:W-:Y:S01]  /*0760*/  BSSY.RECONVERGENT B0, `(.L_x_3) ;  /* 0x0000025000007945 */ /* 0x000fe20003800200 */
[C---:B------:R-:W-:Y:S01]  /*0770*/  FFMA R2, R15.reuse, R2, -0.0013887860113754868507 ;  /* 0xbab607ed0f027423 */ /* 0x040fe20000000002 */
[C---:B------:R-:W-:Y:S01]  /*0780*/  FFMA R8, R15.reuse, -R8, 0.0083327032625675201416 ;  /* 0x3c0885e40f087423 */ /* 0x040fe20000000808 */
[C---:B------:R-:W-:Y:S01]  /*0790*/  FFMA R17, R15.reuse, R0, RZ ;  /* 0x000000000f117223 */ /* 0x040fe200000000ff */
[----:B------:R-:W-:Y:S01]  /*07a0*/  ISETP.NE.U32.AND P0, PT, R16, 0x1, PT ;  /* 0x000000011000780c */ /* 0x000fe20003f05070 */
[----:B------:R-:W-:Y:S01]  /*07b0*/  FFMA R6, R15, R2, 0.041666727513074874878 ;  /* 0x3d2aaabb0f067423 */ /* 0x000fe20000000002 */
[----:B------:R-:W-:-:S02]  /*07c0*/  IMAD.MOV.U32 R2, RZ, RZ, 0x1 ;  /* 0x00000001ff027424 */ /* 0x000fc400078e00ff */
[C---:B------:R-:W-:Y:S01]  /*07d0*/  FFMA R14, R15.reuse, R8, -0.16666662693023681641 ;  /* 0xbe2aaaa80f0e7423 */ /* 0x040fe20000000008 */
[C---:B------:R-:W-:Y:S01]  /*07e0*/  LOP3.LUT P1, RZ, R4.reuse, 0x2, RZ, 0xc0, !PT ;  /* 0x0000000204ff7812 */ /* 0x040fe2000782c0ff */
[----:B------:R-:W-:Y:S01]  /*07f0*/  FFMA R6, R15, R6, -0.4999999701976776123 ;  /* 0xbeffffff0f067423 */ /* 0x000fe20000000006 */
[----:B------:R-:W-:Y:S02]  /*0800*/  VIADD R4, R4, 0x1 ;  /* 0x0000000104047836 */ /* 0x000fe40000000000 */
[----:B------:R-:W-:Y:S01]  /*0810*/  FFMA R17, R17, R14, R0 ;  /* 0x0000000e11117223 */ /* 0x000fe20000000000 */
[----:B0-----:R-:W-:Y:S01]  /*0820*/  DFMA R8, -R10, R2, 1 ;  /* 0x3ff000000a08742b */ /* 0x001fe20000000102 */
[----:B------:R-:W-:Y:S01]  /*0830*/  FFMA R6, R15, R6, 1 ;  /* 0x3f8000000f067423 */ /* 0x000fe20000000006 */
[----:B------:R-:W-:-:S04]  /*0840*/  LOP3.LUT P2, RZ, R4, 0x2, RZ, 0xc0, !PT ;  /* 0x0000000204ff7812 */ /* 0x000fc8000784c0ff */
[----:B------:R-:W-:Y:S02]  /*0850*/  FSEL R0, R6, R17, !P0 ;  /* 0x0000001106007208 */ /* 0x000fe40004000000 */
[----:B------:R-:W-:Y:S01]  /*0860*/  DFMA R8, R8, R8, R8 ;  /* 0x000000080808722b */ /* 0x000fe20000000008 */
[----:B------:R-:W-:Y:S02]  /*0870*/  FSEL R6, R17, R6, !P0 ;  /* 0x0000000611067208 */ /* 0x000fe40004000000 */
[----:B------:R-:W-:Y:S02]  /*0880*/  FSEL R15, R0, -R0, !P1 ;  /* 0x80000000000f7208 */ /* 0x000fe40004800000 */
[----:B------:R-:W-:-:S03]  /*0890*/  FSEL R6, R6, -R6, !P2 ;  /* 0x8000000606067208 */ /* 0x000fc60005000000 */
[----:B------:R-:W-:Y:S01]  /*08a0*/  DFMA R2, R2, R8, R2 ;  /* 0x000000080202722b */ /* 0x000fe20000000002 */
[----:B---3--:R-:W-:-:S04]  /*08b0*/  FMUL R0, R12, R15 ;  /* 0x0000000f0c007220 */ /* 0x008fc80000400000 */
[----:B--2---:R-:W-:-:S03]  /*08c0*/  FFMA R0, R7, R6, R0 ;  /* 0x0000000607007223 */ /* 0x004fc60000000000 */
[----:B------:R-:W-:Y:S01]  /*08d0*/  DFMA R14, -R10, R2, 1 ;  /* 0x3ff000000a0e742b */ /* 0x000fe20000000102 */
[----:B------:R-:W0:Y:S07]  /*08e0*/  F2F.F64.F32 R8, R0 ;  /* 0x0000000000087310 */ /* 0x000e2e0000201800 */
[----:B------:R-:W-:-:S08]  /*08f0*/  DFMA R2, R2, R14, R2 ;  /* 0x0000000e0202722b */ /* 0x000fd00000000002 */
[----:B0-----:R-:W-:Y:S01]  /*0900*/  DMUL R14, R8, R2 ;  /* 0x00000002080e7228 */ /* 0x001fe20000000000 */
[----:B------:R-:W-:-:S07]  /*0910*/  FSETP.GEU.AND P1, PT, |R9|, 6.5827683646048100446e-37, PT ;  /* 0x036000000900780b */ /* 0x000fce0003f2e200 */
[----:B------:R-:W-:-:S08]  /*0920*/  DFMA R16, -R10, R14, R8 ;  /* 0x0000000e0a10722b */ /* 0x000fd00000000108 */
[----:B------:R-:W-:-:S10]  /*0930*/  DFMA R2, R2, R16, R14 ;  /* 0x000000100202722b */ /* 0x000fd4000000000e */
[----:B------:R-:W-:-:S05]  /*0940*/  FFMA R4, RZ, R11, R3 ;  /* 0x0000000bff047223 */ /* 0x000fca0000000003 */
[----:B------:R-:W-:-:S13]  /*0950*/  FSETP.GT.AND P0, PT, |R4|, 1.469367938527859385e-39, PT ;  /* 0x001000000400780b */ /* 0x000fda0003f04200 */
[----:B------:R-:W-:Y:S05]  /*0960*/  @P0 BRA P1, `(.L_x_4) ;  /* 0x0000000000100947 */ /* 0x000fea0000800000 */
[----:B------:R-:W-:-:S07]  /*0970*/  MOV R4, 0x990 ;  /* 0x0000099000047802 */ /* 0x000fce0000000f00 */
[----:B------:R-:W-:Y:S05]  /*0980*/  CALL.REL.NOINC `($__internal_0_$__cuda_sm20_div_rn_f64_full) ;  /* 0x0000000000307944 */ /* 0x000fea0003c00000 */
[----:B------:R-:W-:Y:S02]  /*0990*/  IMAD.MOV.U32 R2, RZ, RZ, R16 ;  /* 0x000000ffff027224 */ /* 0x000fe400078e0010 */
[----:B------:R-:W-:-:S07]  /*09a0*/  IMAD.MOV.U32 R3, RZ, RZ, R17 ;  /* 0x000000ffff037224 */ /* 0x000fce00078e0011 */
.L_x_4:
[----:B------:R-:W-:Y:S05]  /*09b0*/  BSYNC.RECONVERGENT B0 ;  /* 0x0000000000007941 */ /* 0x000fea0003800200 */
.L_x_3:
[----:B------:R-:W-:Y:S01]  /*09c0*/  DADD R2, RZ, R2 ;  /* 0x00000000ff027229 */ /* 0x000fe20000000002 */
[----:B------:R-:W0:Y:S01]  /*09d0*/  LDC.64 R8, c[0x0][0x390] ;  /* 0x0000e400ff087b82 */ /* 0x000e220000000a00 */
[----:B------:R-:W-:-:S08]  /*09e0*/  IMAD.MOV.U32 R15, RZ, RZ, 0x1 ;  /* 0x00000001ff0f7424 */ /* 0x000fd000078e00ff */
[----:B------:R-:W1:Y:S02]  /*09f0*/  F2I.U32.F64.TRUNC R2, R2 ;  /* 0x0000000200027311 */ /* 0x000e64000030d000 */
[----:B-1----:R-:W-:-:S04]  /*0a00*/  IMAD R13, R2, UR7, R13 ;  /* 0x00000007020d7c24 */ /* 0x002fc8000f8e020d */
[----:B0-----:R-:W-:-:S05]  /*0a10*/  IMAD.WIDE.U32 R8, R13, 0x4, R8 ;  /* 0x000000040d087825 */ /* 0x001fca00078e0008 */
[----:B------:R0:W-:Y:S01]  /*0a20*/  REDG.E.ADD.STRONG.GPU desc[UR8][R8.64], R15 ;  /* 0x0000000f0800798e */ /* 0x0001e2000c12e108 */
[----:B------:R-:W-:Y:S05]  /*0a30*/  BRA.U UP0, `(.L_x_5) ;  /* 0xfffffff500d07547 */ /* 0x000fea000b83ffff */
[----:B------:R-:W-:Y:S05]  /*0a40*/  EXIT ;  /* 0x000000000000794d */ /* 0x000fea0003800000 */
        .weak           $__internal_0_$__cuda_sm20_div_rn_f64_full
        .type           $__internal_0_$__cuda_sm20_div_rn_f64_full,@function
        .size           $__internal_0_$__cuda_sm20_div_rn_f64_full,(.L_x_12 - $__internal_0_$__cuda_sm20_div_rn_f64_full)
$__internal_0_$__cuda_sm20_div_rn_f64_full:
[C---:B------:R-:W-:Y:S01]  /*0a50*/  FSETP.GEU.AND P0, PT, |R11|.reuse, 1.469367938527859385e-39, PT ;  /* 0x001000000b00780b */ /* 0x040fe20003f0e200 */
[----:B------:R-:W-:Y:S01]  /*0a60*/  IMAD.MOV.U32 R16, RZ, RZ, 0x1 ;  /* 0x00000001ff107424 */ /* 0x000fe200078e00ff */
[----:B------:R-:W-:Y:S01]  /*0a70*/  LOP3.LUT R2, R11, 0x800fffff, RZ, 0xc0, !PT ;  /* 0x800fffff0b027812 */ /* 0x000fe200078ec0ff */
[----:B------:R-:W-:Y:S01]  /*0a80*/  IMAD.MOV.U32 R0, RZ, RZ, 0x1ca00000 ;  /* 0x1ca00000ff007424 */ /* 0x000fe200078e00ff */
[C---:B------:R-:W-:Y:S01]  /*0a90*/  FSETP.GEU.AND P2, PT, |R9|.reuse, 1.469367938527859385e-39, PT ;  /* 0x001000000900780b */ /* 0x040fe20003f4e200 */
[----:B------:R-:W-:Y:S01]  /*0aa0*/  BSSY.RECONVERGENT B1, `(.L_x_6) ;  /* 0x0000052000017945 */ /* 0x000fe20003800200 */
[----:B------:R-:W-:Y:S01]  /*0ab0*/  LOP3.LUT R3, R2, 0x3ff00000, RZ, 0xfc, !PT ;  /* 0x3ff0000002037812 */ /* 0x000fe200078efcff */
[----:B------:R-:W-:Y:S01]  /*0ac0*/  IMAD.MOV.U32 R2, RZ, RZ, R10 ;  /* 0x000000ffff027224 */ /* 0x000fe200078e000a */
[----:B------:R-:W-:Y:S02]  /*0ad0*/  LOP3.LUT R6, R9, 0x7ff00000, RZ, 0xc0, !PT ;  /* 0x7ff0000009067812 */ /* 0x000fe400078ec0ff */
[----:B------:R-:W-:-:S03]  /*0ae0*/  LOP3.LUT R23, R11, 0x7ff00000, RZ, 0xc0, !PT ;  /* 0x7ff000000b177812 */ /* 0x000fc600078ec0ff */
[----:B------:R-:W-:Y:S01]  /*0af0*/  @!P0 DMUL R2, R10, 8.98846567431157953865e+307 ;  /* 0x7fe000000a028828 */ /* 0x000fe20000000000 */
[C---:B------:R-:W-:Y:S01]  /*0b00*/  ISETP.GE.U32.AND P1, PT, R6.reuse, R23, PT ;  /* 0x000000170600720c */ /* 0x040fe20003f26070 */
[----:B------:R-:W-:Y:S02]  /*0b10*/  IMAD.MOV.U32 R22, RZ, RZ, R6 ;  /* 0x000000ffff167224 */ /* 0x000fe400078e0006 */
[----:B------:R-:W-:Y:S02]  /*0b20*/  @!P2 LOP3.LUT R19, R11, 0x7ff00000, RZ, 0xc0, !PT ;  /* 0x7ff000000b13a812 */ /* 0x000fe400078ec0ff */
[----:B------:R-:W0:Y:S02]  /*0b30*/  MUFU.RCP64H R17, R3 ;  /* 0x0000000300117308 */ /* 0x000e240000001800 */
[----:B------:R-:W-:Y:S02]  /*0b40*/  @!P2 ISETP.GE.U32.AND P3, PT, R6, R19, PT ;  /* 0x000000130600a20c */ /* 0x000fe40003f66070 */
[----:B------:R-:W-:-:S02]  /*0b50*/  @!P0 LOP3.LUT R23, R3, 0x7ff00000, RZ, 0xc0, !PT ;  /* 0x7ff0000003178812 */ /* 0x000fc400078ec0ff */
[----:B------:R-:W-:-:S04]  /*0b60*/  @!P2 SEL R19, R0, 0x63400000, !P3 ;  /* 0x634000000013a807 */ /* 0x000fc80005800000 */
[----:B------:R-:W-:-:S04]  /*0b70*/  @!P2 LOP3.LUT R20, R19, 0x80000000, R9, 0xf8, !PT ;  /* 0x800000001314a812 */ /* 0x000fc800078ef809 */
[----:B------:R-:W-:Y:S01]  /*0b80*/  @!P2 LOP3.LUT R21, R20, 0x100000, RZ, 0xfc, !PT ;  /* 0x001000001415a812 */ /* 0x000fe200078efcff */
[----:B------:R-:W-:Y:S01]  /*0b90*/  @!P2 IMAD.MOV.U32 R20, RZ, RZ, RZ ;  /* 0x000000ffff14a224 */ /* 0x000fe200078e00ff */
[----:B0-----:R-:W-:-:S08]  /*0ba0*/  DFMA R14, R16, -R2, 1 ;  /* 0x3ff00000100e742b */ /* 0x001fd00000000802 */
[----:B------:R-:W-:-:S08]  /*0bb0*/  DFMA R14, R14, R14, R14 ;  /* 0x0000000e0e0e722b */ /* 0x000fd0000000000e */
[----:B------:R-:W-:Y:S01]  /*0bc0*/  DFMA R16, R16, R14, R16 ;  /* 0x0000000e1010722b */ /* 0x000fe20000000010 */
[----:B------:R-:W-:Y:S01]  /*0bd0*/  SEL R15, R0, 0x63400000, !P1 ;  /* 0x63400000000f7807 */ /* 0x000fe20004800000 */
[----:B------:R-:W-:-:S03]  /*0be0*/  IMAD.MOV.U32 R14, RZ, RZ, R8 ;  /* 0x000000ffff0e7224 */ /* 0x000fc600078e0008 */
[----:B------:R-:W-:-:S03]  /*0bf0*/  LOP3.LUT R15, R15, 0x800fffff, R9, 0xf8, !PT ;  /* 0x800fffff0f0f7812 */ /* 0x000fc600078ef809 */
[----:B------:R-:W-:-:S03]  /*0c00*/  DFMA R18, R16, -R2, 1 ;  /* 0x3ff000001012742b */ /* 0x000fc60000000802 */
[----:B------:R-:W-:-:S05]  /*0c10*/  @!P2 DFMA R14, R14, 2, -R20 ;  /* 0x400000000e0ea82b */ /* 0x000fca0000000814 */
[----:B------:R-:W-:-:S05]  /*0c20*/  DFMA R18, R16, R18, R16 ;  /* 0x000000121012722b */ /* 0x000fca0000000010 */
[----:B------:R-:W-:-:S03]  /*0c30*/  @!P2 LOP3.LUT R22, R15, 0x7ff00000, RZ, 0xc0, !PT ;  /* 0x7ff000000f16a812 */ /* 0x000fc600078ec0ff */
[----:B------:R-:W-:Y:S02]  /*0c40*/  DMUL R16, R18, R14 ;  /* 0x0000000e12107228 */ /* 0x000fe40000000000 */
[----:B------:R-:W-:-:S05]  /*0c50*/  VIADD R24, R22, 0xffffffff ;  /* 0xffffffff16187836 */ /* 0x000fca0000000000 */
[----:B------:R-:W-:Y:S01]  /*0c60*/  ISETP.GT.U32.AND P0, PT, R24, 0x7feffffe, PT ;  /* 0x7feffffe1800780c */ /* 0x000fe20003f04070 */
[----:B------:R-:W-:Y:S01]  /*0c70*/  VIADD R24, R23, 0xffffffff ;  /* 0xffffffff17187836 */ /* 0x000fe20000000000 */
[----:B------:R-:W-:-:S04]  /*0c80*/  DFMA R20, R16, -R2, R14 ;  /* 0x800000021014722b */ /* 0x000fc8000000000e */
[----:B------:R-:W-:-:S04]  /*0c90*/  ISETP.GT.U32.OR P0, PT, R24, 0x7feffffe, P0 ;  /* 0x7feffffe1800780c */ /* 0x000fc80000704470 */
[----:B------:R-:W-:-:S09]  /*0ca0*/  DFMA R20, R18, R20, R16 ;  /* 0x000000141214722b */ /* 0x000fd20000000010 */
[----:B------:R-:W-:Y:S05]  /*0cb0*/  @P0 BRA `(.L_x_7) ;  /* 0x00000000006c0947 */ /* 0x000fea0003800000 */
[----:B------:R-:W-:-:S04]  /*0cc0*/  LOP3.LUT R9, R11, 0x7ff00000, RZ, 0xc0, !PT ;  /* 0x7ff000000b097812 */ /* 0x000fc800078ec0ff */
[CC--:B------:R-:W-:Y:S02]  /*0cd0*/  VIADDMNMX R8, R6.reuse, -R9.reuse, 0xb9600000, !PT ;  /* 0xb960000006087446 */ /* 0x0c0fe40007800909 */
[----:B------:R-:W-:Y:S02]  /*0ce0*/  ISETP.GE.U32.AND P0, PT, R6, R9, PT ;  /* 0x000000090600720c */ /* 0x000fe40003f06070 */
[----:B------:R-:W-:Y:S02]  /*0cf0*/  VIMNMX R8, PT, PT, R8, 0x46a00000, PT ;  /* 0x46a0000008087848 */ /* 0x000fe40003fe0100 */
[----:B------:R-:W-:-:S05]  /*0d00*/  SEL R9, R0, 0x63400000, !P0 ;  /* 0x6340000000097807 */ /* 0x000fca0004000000 */
[----:B------:R-:W-:Y:S02]  /*0d10*/  IMAD.IADD R0, R8, 0x1, -R9 ;  /* 0x0000000108007824 */ /* 0x000fe400078e0a09 */
[----:B------:R-:W-:Y:S02]  /*0d20*/  IMAD.MOV.U32 R8, RZ, RZ, RZ ;  /* 0x000000ffff087224 */ /* 0x000fe400078e00ff */
[----:B------:R-:W-:-:S06]  /*0d30*/  VIADD R9, R0, 0x7fe00000 ;  /* 0x7fe0000000097836 */ /* 0x000fcc0000000000 */
[----:B------:R-:W-:-:S10]  /*0d40*/  DMUL R16, R20, R8 ;  /* 0x0000000814107228 */ /* 0x000fd40000000000 */
[----:B------:R-:W-:-:S13]  /*0d50*/  FSETP.GTU.AND P0, PT, |R17|, 1.469367938527859385e-39, PT ;  /* 0x001000001100780b */ /* 0x000fda0003f0c200 */
[----:B------:R-:W-:Y:S05]  /*0d60*/  @P0 BRA `(.L_x_8) ;  /* 0x0000000000940947 */ /* 0x000fea0003800000 */
[----:B------:R-:W-:Y:S01]  /*0d70*/  DFMA R2, R20, -R2, R14 ;  /* 0x800000021402722b */ /* 0x000fe2000000000e */
[----:B------:R-:W-:-:S09]  /*0d80*/  IMAD.MOV.U32 R8, RZ, RZ, RZ ;  /* 0x000000ffff087224 */ /* 0x000fd200078e00ff */
[C---:B------:R-:W-:Y:S02]  /*0d90*/  FSETP.NEU.AND P0, PT, R3.reuse, RZ, PT ;  /* 0x000000ff0300720b */ /* 0x040fe40003f0d000 */
[----:B------:R-:W-:-:S04]  /*0da0*/  LOP3.LUT R15, R3, 0x80000000, R11, 0x48, !PT ;  /* 0x80000000030f7812 */ /* 0x000fc800078e480b */
[----:B------:R-:W-:-:S07]  /*0db0*/  LOP3.LUT R9, R15, R9, RZ, 0xfc, !PT ;  /* 0x000000090f097212 */ /* 0x000fce00078efcff */
[----:B------:R-:W-:Y:S05]  /*0dc0*/  @!P0 BRA `(.L_x_8) ;  /* 0x00000000007c8947 */ /* 0x000fea0003800000 */
[----:B------:R-:W-:Y:S01]  /*0dd0*/  IMAD.MOV R3, RZ, RZ, -R0 ;  /* 0x000000ffff037224 */ /* 0x000fe200078e0a00 */
[----:B------:R-:W-:Y:S01]  /*0de0*/  DMUL.RP R8, R20, R8 ;  /* 0x0000000814087228 */ /* 0x000fe20000008000 */
[----:B------:R-:W-:-:S06]  /*0df0*/  IMAD.MOV.U32 R2, RZ, RZ, RZ ;  /* 0x000000ffff027224 */ /* 0x000fcc00078e00ff */
[----:B------:R-:W-:-:S03]  /*0e00*/  DFMA R2, R16, -R2, R20 ;  /* 0x800000021002722b */ /* 0x000fc60000000014 */
[----:B------:R-:W-:-:S03]  /*0e10*/  LOP3.LUT R15, R9, R15, RZ, 0x3c, !PT ;  /* 0x0000000f090f7212 */ /* 0x000fc600078e3cff */
[----:B------:R-:W-:-:S04]  /*0e20*/  IADD3 R2, PT, PT, -R0, -0x43300000, RZ ;  /* 0xbcd0000000027810 */ /* 0x000fc80007ffe1ff */
[----:B------:R-:W-:-:S04]  /*0e30*/  FSETP.NEU.AND P0, PT, |R3|, R2, PT ;  /* 0x000000020300720b */ /* 0x000fc80003f0d200 */
[----:B------:R-:W-:Y:S02]  /*0e40*/  FSEL R16, R8, R16, !P0 ;  /* 0x0000001008107208 */ /* 0x000fe40004000000 */
[----:B------:R-:W-:Y:S01]  /*0e50*/  FSEL R17, R15, R17, !P0 ;  /* 0x000000110f117208 */ /* 0x000fe20004000000 */
[----:B------:R-:W-:Y:S06]  /*0e60*/  BRA `(.L_x_8) ;  /* 0x0000000000547947 */ /* 0x000fec0003800000 */
.L_x_7:
[----:B------:R-:W-:-:S14]  /*0e70*/  DSETP.NAN.AND P0, PT, R8, R8, PT ;  /* 0x000000080800722a */ /* 0x000fdc0003f08000 */
[----:B------:R-:W-:Y:S05]  /*0e80*/  @P0 BRA `(.L_x_9) ;  /* 0x0000000000440947 */ /* 0x000fea0003800000 */
[----:B------:R-:W-:-:S14]  /*0e90*/  DSETP.NAN.AND P0, PT, R10, R10, PT ;  /* 0x0000000a0a00722a */ /* 0x000fdc0003f08000 */
[----:B------:R-:W-:Y:S05]  /*0ea0*/  @P0 BRA `(.L_x_10) ;  /* 0x0000000000300947 */ /* 0x000fea0003800000 */
[----:B------:R-:W-:Y:S01]  /*0eb0*/  ISETP.NE.AND P0, PT, R22, R23, PT ;  /* 0x000000171600720c */ /* 0x000fe20003f05270 */
[----:B------:R-:W-:Y:S02]  /*0ec0*/  IMAD.MOV.U32 R16, RZ, RZ, 0x0 ;  /* 0x00000000ff107424 */ /* 0x000fe400078e00ff */
[----:B------:R-:W-:-:S10]  /*0ed0*/  IMAD.MOV.U32 R17, RZ, RZ, -0x80000 ;  /* 0xfff80000ff117424 */ /* 0x000fd400078e00ff */
[----:B------:R-:W-:Y:S05]  /*0ee0*/  @!P0 BRA `(.L_x_8) ;  /* 0x0000000000348947 */ /* 0x000fea0003800000 */
[----:B------:R-:W-:Y:S02]  /*0ef0*/  ISETP.NE.AND P0, PT, R22, 0x7ff00000, PT ;  /* 0x7ff000001600780c */ /* 0x000fe40003f05270 */
[----:B------:R-:W-:Y:S02]  /*0f00*/  LOP3.LUT R17, R9, 0x80000000, R11, 0x48, !PT ;  /* 0x8000000009117812 */ /* 0x000fe400078e480b */
[----:B------:R-:W-:-:S13]  /*0f10*/  ISETP.EQ.OR P0, PT, R23, RZ, !P0 ;  /* 0x000000ff1700720c */ /* 0x000fda0004702670 */
[----:B------:R-:W-:Y:S01]  /*0f20*/  @P0 LOP3.LUT R0, R17, 0x7ff00000, RZ, 0xfc, !PT ;  /* 0x7ff0000011000812 */ /* 0x000fe200078efcff */
[----:B------:R-:W-:Y:S02]  /*0f30*/  @!P0 IMAD.MOV.U32 R16, RZ, RZ, RZ ;  /* 0x000000ffff108224 */ /* 0x000fe400078e00ff */
[----:B------:R-:W-:Y:S02]  /*0f40*/  @P0 IMAD.MOV.U32 R16, RZ, RZ, RZ ;  /* 0x000000ffff100224 */ /* 0x000fe400078e00ff */
[----:B------:R-:W-:Y:S01]  /*0f50*/  @P0 IMAD.MOV.U32 R17, RZ, RZ, R0 ;  /* 0x000000ffff110224 */ /* 0x000fe200078e0000 */
[----:B------:R-:W-:Y:S06]  /*0f60*/  BRA `(.L_x_8) ;  /* 0x0000000000147947 */ /* 0x000fec0003800000 */
.L_x_10:
[----:B------:R-:W-:Y:S01]  /*0f70*/  LOP3.LUT R17, R11, 0x80000, RZ, 0xfc, !PT ;  /* 0x000800000b117812 */ /* 0x000fe200078efcff */
[----:B------:R-:W-:Y:S01]  /*0f80*/  IMAD.MOV.U32 R16, RZ, RZ, R10 ;  /* 0x000000ffff107224 */ /* 0x000fe200078e000a */
[----:B------:R-:W-:Y:S06]  /*0f90*/  BRA `(.L_x_8) ;  /* 0x0000000000087947 */ /* 0x000fec0003800000 */
.L_x_9:
[----:B------:R-:W-:Y:S01]  /*0fa0*/  LOP3.LUT R17, R9, 0x80000, RZ, 0xfc, !PT ;  /* 0x0008000009117812 */ /* 0x000fe200078efcff */
[----:B------:R-:W-:-:S07]  /*0fb0*/  IMAD.MOV.U32 R16, RZ, RZ, R8 ;  /* 0x000000ffff107224 */ /* 0x000fce00078e0008 */
.L_x_8:
[----:B------:R-:W-:Y:S05]  /*0fc0*/  BSYNC.RECONVERGENT B1 ;  /* 0x0000000000017941 */ /* 0x000fea0003800200 */
.L_x_6:
[----:B------:R-:W-:Y:S02]  /*0fd0*/  IMAD.MOV.U32 R2, RZ, RZ, R4 ;  /* 0x000000ffff027224 */ /* 0x000fe400078e0004 */
[----:B------:R-:W-:-:S04]  /*0fe0*/  IMAD.MOV.U32 R3, RZ, RZ, 0x0 ;  /* 0x00000000ff037424 */ /* 0x000fc800078e00ff */
[----:B------:R-:W-:Y:S05]  /*0ff0*/  RET.REL.NODEC R2 `(houghLine) ;  /* 0xfffffff002007950 */ /* 0x000fea0003c3ffff */
.L_x_11:
[----:B------:R-:W-:-:S00]  /*1000*/  BRA `(.L_x_11) ;  /* 0xfffffffc00fc7947 */ /* 0x000fc0000383ffff */
[----:B------:R-:W-:-:S00]  /*1010*/  NOP ;  /* 0x0000000000007918 */ /* 0x000fc00000000000 */
        /* <DEDUP_REMOVED lines=14> */
.L_x_12:


//--------------------- .nv.global.init           --------------------------
	.section	.nv.global.init,"aw",@progbits
	.align	4
.nv.global.init:
	.type		__cudart_i2opi_f,@object
	.size		__cudart_i2opi_f,(.L_0 - __cudart_i2opi_f)
__cudart_i2opi_f:
        /*0000*/ 	.byte	0x41, 0x90, 0x43, 0x3c, 0x99, 0x95, 0x62, 0xdb, 0xc0, 0xdd, 0x34, 0xf5, 0xd1, 0x57, 0x27, 0xfc
        /*0010*/ 	.byte	0x29, 0x15, 0x44, 0x4e, 0x6e, 0x83, 0xf9, 0xa2
.L_0:


//--------------------- .nv.shared.reserved.0     --------------------------
	.section	.nv.shared.reserved.0,"aw",@nobits
	.weak		__nv_reservedSMEM_offset_0_alias
	.size		__nv_reservedSMEM_offset_0_alias, 0, 64
	.other		__nv_reservedSMEM_offset_0_alias,@"STO_CUDA_RESERVED_SHARED STV_DEFAULT"
__nv_reservedSMEM_offset_0_alias:
	.zero		0
	.zero		64


//--------------------- .nv.constant0.houghLine   --------------------------
	.section	.nv.constant0.houghLine,"a",@progbits
	.sectionflags	@""
	.align	4
.nv.constant0.houghLine:
	.zero		932


//--------------------- SYMBOLS --------------------------

	.type		.nv.reservedSmem.offset0,@object
	.size		.nv.reservedSmem.offset0,0x4
